//
// Generated by NVIDIA NVVM Compiler
//
// Compiler Build ID: CL-36424714
// Cuda compilation tools, release 13.0, V13.0.88
// Based on NVVM 20.0.0
//

.version 9.0
.target sm_100
.address_size 64

// _ZZ17_DotProductKernelPKdS0_PdiE5cache has been demoted

.entry _Z17_DotProductKernelPKdS0_Pdi(
	.param .u64 .ptr .align 1 _Z17_DotProductKernelPKdS0_Pdi_param_0,
	.param .u64 .ptr .align 1 _Z17_DotProductKernelPKdS0_Pdi_param_1,
	.param .u64 .ptr .align 1 _Z17_DotProductKernelPKdS0_Pdi_param_2,
	.param .u32 _Z17_DotProductKernelPKdS0_Pdi_param_3
)
{
	.reg .pred 	%p<7>;
	.reg .b32 	%r<19>;
	.reg .b64 	%rd<10>;
	.reg .b64 	%fd<15>;
	// demoted variable
	.shared .align 8 .b8 _ZZ17_DotProductKernelPKdS0_PdiE5cache[2048];
	ld.param.u64 	%rd3, [_Z17_DotProductKernelPKdS0_Pdi_param_0];
	ld.param.u64 	%rd4, [_Z17_DotProductKernelPKdS0_Pdi_param_1];
	ld.param.u64 	%rd5, [_Z17_DotProductKernelPKdS0_Pdi_param_2];
	ld.param.u32 	%r10, [_Z17_DotProductKernelPKdS0_Pdi_param_3];
	mov.u32 	%r11, %ctaid.x;
	mov.u32 	%r18, %ntid.x;
	mov.u32 	%r2, %tid.x;
	mad.lo.s32 	%r17, %r11, %r18, %r2;
	setp.ge.s32 	%p1, %r17, %r10;
	mov.f64 	%fd14, 0d0000000000000000;
	@%p1 bra 	$L__BB0_3;
	mov.u32 	%r12, %nctaid.x;
	mul.lo.s32 	%r4, %r18, %r12;
	cvta.to.global.u64 	%rd1, %rd3;
	cvta.to.global.u64 	%rd2, %rd4;
	mov.f64 	%fd14, 0d0000000000000000;
$L__BB0_2:
	mul.wide.s32 	%rd6, %r17, 8;
	add.s64 	%rd7, %rd1, %rd6;
	ld.global.f64 	%fd6, [%rd7];
	add.s64 	%rd8, %rd2, %rd6;
	ld.global.f64 	%fd7, [%rd8];
	fma.rn.f64 	%fd14, %fd6, %fd7, %fd14;
	add.s32 	%r17, %r17, %r4;
	setp.lt.s32 	%p2, %r17, %r10;
	@%p2 bra 	$L__BB0_2;
$L__BB0_3:
	shl.b32 	%r13, %r2, 3;
	mov.u32 	%r14, _ZZ17_DotProductKernelPKdS0_PdiE5cache;
	add.s32 	%r7, %r14, %r13;
	st.shared.f64 	[%r7], %fd14;
	bar.sync 	0;
	setp.lt.u32 	%p3, %r18, 2;
	@%p3 bra 	$L__BB0_7;
$L__BB0_4:
	shr.u32 	%r9, %r18, 1;
	setp.ge.u32 	%p4, %r2, %r9;
	@%p4 bra 	$L__BB0_6;
	shl.b32 	%r15, %r9, 3;
	add.s32 	%r16, %r7, %r15;
	ld.shared.f64 	%fd8, [%r16];
	ld.shared.f64 	%fd9, [%r7];
	add.f64 	%fd10, %fd8, %fd9;
	st.shared.f64 	[%r7], %fd10;
$L__BB0_6:
	bar.sync 	0;
	setp.gt.u32 	%p5, %r18, 3;
	mov.u32 	%r18, %r9;
	@%p5 bra 	$L__BB0_4;
$L__BB0_7:
	setp.ne.s32 	%p6, %r2, 0;
	@%p6 bra 	$L__BB0_9;
	ld.shared.f64 	%fd11, [_ZZ17_DotProductKernelPKdS0_PdiE5cache];
	cvta.to.global.u64 	%rd9, %rd5;
	atom.global.add.f64 	%fd12, [%rd9], %fd11;
$L__BB0_9:
	ret;

}
.entry _Z14_UpdateHKernelPdPKdS1_dS1_S1_i(
	.param .u64 .ptr .align 1 _Z14_UpdateHKernelPdPKdS1_dS1_S1_i_param_0,
	.param .u64 .ptr .align 1 _Z14_UpdateHKernelPdPKdS1_dS1_S1_i_param_1,
	.param .u64 .ptr .align 1 _Z14_UpdateHKernelPdPKdS1_dS1_S1_i_param_2,
	.param .f64 _Z14_UpdateHKernelPdPKdS1_dS1_S1_i_param_3,
	.param .u64 .ptr .align 1 _Z14_UpdateHKernelPdPKdS1_dS1_S1_i_param_4,
	.param .u64 .ptr .align 1 _Z14_UpdateHKernelPdPKdS1_dS1_S1_i_param_5,
	.param .u32 _Z14_UpdateHKernelPdPKdS1_dS1_S1_i_param_6
)
{
	.reg .pred 	%p<2>;
	.reg .b32 	%r<14>;
	.reg .b64 	%rd<19>;
	.reg .b64 	%fd<18>;

	ld.param.u64 	%rd1, [_Z14_UpdateHKernelPdPKdS1_dS1_S1_i_param_0];
	ld.param.u64 	%rd5, [_Z14_UpdateHKernelPdPKdS1_dS1_S1_i_param_1];
	ld.param.u64 	%rd2, [_Z14_UpdateHKernelPdPKdS1_dS1_S1_i_param_2];
	ld.param.f64 	%fd2, [_Z14_UpdateHKernelPdPKdS1_dS1_S1_i_param_3];
	ld.param.u64 	%rd3, [_Z14_UpdateHKernelPdPKdS1_dS1_S1_i_param_4];
	ld.param.u64 	%rd4, [_Z14_UpdateHKernelPdPKdS1_dS1_S1_i_param_5];
	ld.param.u32 	%r4, [_Z14_UpdateHKernelPdPKdS1_dS1_S1_i_param_6];
	cvta.to.global.u64 	%rd6, %rd5;
	mov.u32 	%r5, %ctaid.x;
	mov.u32 	%r6, %ntid.x;
	mov.u32 	%r7, %tid.x;
	mad.lo.s32 	%r1, %r5, %r6, %r7;
	mov.u32 	%r8, %ctaid.y;
	mov.u32 	%r9, %ntid.y;
	mov.u32 	%r10, %tid.y;
	mad.lo.s32 	%r11, %r8, %r9, %r10;
	ld.global.f64 	%fd1, [%rd6];
	max.s32 	%r12, %r1, %r11;
	setp.ge.s32 	%p1, %r12, %r4;
	@%p1 bra 	$L__BB1_2;
	cvta.to.global.u64 	%rd7, %rd3;
	cvta.to.global.u64 	%rd8, %rd4;
	cvta.to.global.u64 	%rd9, %rd2;
	cvta.to.global.u64 	%rd10, %rd1;
	div.rn.f64 	%fd3, %fd1, %fd2;
	add.f64 	%fd4, %fd3, 0d3FF0000000000000;
	mul.wide.s32 	%rd11, %r1, 8;
	add.s64 	%rd12, %rd7, %rd11;
	ld.global.f64 	%fd5, [%rd12];
	mul.f64 	%fd6, %fd4, %fd5;
	mul.wide.u32 	%rd13, %r11, 8;
	add.s64 	%rd14, %rd7, %rd13;
	ld.global.f64 	%fd7, [%rd14];
	mul.f64 	%fd8, %fd6, %fd7;
	add.s64 	%rd15, %rd8, %rd11;
	ld.global.f64 	%fd9, [%rd15];
	mul.f64 	%fd10, %fd7, %fd9;
	sub.f64 	%fd11, %fd8, %fd10;
	add.s64 	%rd16, %rd9, %rd13;
	ld.global.f64 	%fd12, [%rd16];
	mul.f64 	%fd13, %fd5, %fd12;
	sub.f64 	%fd14, %fd11, %fd13;
	div.rn.f64 	%fd15, %fd14, %fd2;
	mad.lo.s32 	%r13, %r4, %r1, %r11;
	mul.wide.s32 	%rd17, %r13, 8;
	add.s64 	%rd18, %rd10, %rd17;
	ld.global.f64 	%fd16, [%rd18];
	add.f64 	%fd17, %fd16, %fd15;
	st.global.f64 	[%rd18], %fd17;
$L__BB1_2:
	ret;

}


// ===== COMPILED SASS (sm_100) =====

	.target	sm_100

	.elftype	@"ET_EXEC"


//--------------------- .note.nv.tkinfo           --------------------------
	.section	.note.nv.tkinfo,"",@"SHT_NOTE"
	.sectionflags	@"SHF_NOTE_NV_TKINFO"
	.tkinfo
        /*0018*/ 	.word	0x00000002
        /*0030*/ 	.string	""
        /*0030*/ 	.string	"ptxas"
        /*0030*/ 	.string	"Cuda compilation tools, release 13.0, V13.0.88"
        /*0030*/ 	.string	"Build cuda_13.0.r13.0/compiler.36424714_0"
        /*0030*/ 	.string	"-arch sm_100 -m 64 "



//--------------------- .note.nv.cuinfo           --------------------------
	.section	.note.nv.cuinfo,"",@"SHT_NOTE"
	.sectionflags	@"SHF_NOTE_NV_CUINFO"
        /*0018*/ 	.short	0x0002
        /*001a*/ 	.short	0x0064
        /*001c*/ 	.short	0x0082
	.zero		2


//--------------------- .nv.info                  --------------------------
	.section	.nv.info,"",@"SHT_CUDA_INFO"
	.align	4


	//----- nvinfo : EIATTR_REGCOUNT
	.align		4
        /*0000*/ 	.byte	0x04, 0x2f
        /*0002*/ 	.short	(.L_1 - .L_0)
	.align		4
.L_0:
        /*0004*/ 	.word	index@(_Z17_DotProductKernelPKdS0_Pdi)
        /*0008*/ 	.word	0x00000012


	//----- nvinfo : EIATTR_FRAME_SIZE
	.align		4
.L_1:
        /*000c*/ 	.byte	0x04, 0x11
        /*000e*/ 	.short	(.L_3 - .L_2)
	.align		4
.L_2:
        /*0010*/ 	.word	index@(_Z17_DotProductKernelPKdS0_Pdi)
        /*0014*/ 	.word	0x00000000


	//----- nvinfo : EIATTR_REGCOUNT
	.align		4
.L_3:
        /*0018*/ 	.byte	0x04, 0x2f
        /*001a*/ 	.short	(.L_5 - .L_4)
	.align		4
.L_4:
        /*001c*/ 	.word	index@(_Z14_UpdateHKernelPdPKdS1_dS1_S1_i)
        /*0020*/ 	.word	0x0000001a


	//----- nvinfo : EIATTR_FRAME_SIZE
	.align		4
.L_5:
        /*0024*/ 	.byte	0x04, 0x11
        /*0026*/ 	.short	(.L_7 - .L_6)
	.align		4
.L_6:
        /*0028*/ 	.word	index@($__internal_0_$__cuda_sm20_div_rn_f64_full)
        /*002c*/ 	.word	0x00000000


	//----- nvinfo : EIATTR_FRAME_SIZE
	.align		4
.L_7:
        /*0030*/ 	.byte	0x04, 0x11
        /*0032*/ 	.short	(.L_9 - .L_8)
	.align		4
.L_8:
        /*0034*/ 	.word	index@(_Z14_UpdateHKernelPdPKdS1_dS1_S1_i)
        /*0038*/ 	.word	0x00000000


	//----- nvinfo : EIATTR_MIN_STACK_SIZE
	.align		4
.L_9:
        /*003c*/ 	.byte	0x04, 0x12
        /*003e*/ 	.short	(.L_11 - .L_10)
	.align		4
.L_10:
        /*0040*/ 	.word	index@(_Z14_UpdateHKernelPdPKdS1_dS1_S1_i)
        /*0044*/ 	.word	0x00000000


	//----- nvinfo : EIATTR_MIN_STACK_SIZE
	.align		4
.L_11:
        /*0048*/ 	.byte	0x04, 0x12
        /*004a*/ 	.short	(.L_13 - .L_12)
	.align		4
.L_12:
        /*004c*/ 	.word	index@(_Z17_DotProductKernelPKdS0_Pdi)
        /*0050*/ 	.word	0x00000000
.L_13:


//--------------------- .nv.compat                --------------------------
	.section	.nv.compat,"",@"SHT_CUDA_COMPAT_INFO"
	.align	4
        /*0000*/ 	.byte	0x02, 0x09, 0x00, 0x00, 0x02, 0x02, 0x01, 0x00, 0x02, 0x05, 0x05, 0x00, 0x03, 0x07, 0x01, 0x01
        /*0010*/ 	.byte	0x02, 0x03, 0x00, 0x00, 0x02, 0x06, 0x01, 0x00, 0x04, 0x0b, 0x08, 0x00, 0x01, 0x00, 0x00, 0x00
        /*0020*/ 	.byte	0x00, 0x00, 0x00, 0x00


//--------------------- .nv.info._Z14_UpdateHKernelPdPKdS1_dS1_S1_i --------------------------
	.section	.nv.info._Z14_UpdateHKernelPdPKdS1_dS1_S1_i,"",@"SHT_CUDA_INFO"
	.sectionflags	@""
	.align	4


	//----- nvinfo : EIATTR_CUDA_API_VERSION
	.align		4
        /*0000*/ 	.byte	0x04, 0x37
        /*0002*/ 	.short	(.L_15 - .L_14)
.L_14:
        /*0004*/ 	.word	0x00000082


	//----- nvinfo : EIATTR_KPARAM_INFO
	.align		4
.L_15:
        /*0008*/ 	.byte	0x04, 0x17
        /*000a*/ 	.short	(.L_17 - .L_16)
.L_16:
        /*000c*/ 	.word	0x00000000
        /*0010*/ 	.short	0x0006
        /*0012*/ 	.short	0x0030
        /*0014*/ 	.byte	0x00, 0xf0, 0x11, 0x00


	//----- nvinfo : EIATTR_KPARAM_INFO
	.align		4
.L_17:
        /*0018*/ 	.byte	0x04, 0x17
        /*001a*/ 	.short	(.L_19 - .L_18)
.L_18:
        /*001c*/ 	.word	0x00000000
        /*0020*/ 	.short	0x0005
        /*0022*/ 	.short	0x0028
        /*0024*/ 	.byte	0x00, 0xf5, 0x21, 0x00


	//----- nvinfo : EIATTR_KPARAM_INFO
	.align		4
.L_19:
        /*0028*/ 	.byte	0x04, 0x17
        /*002a*/ 	.short	(.L_21 - .L_20)
.L_20:
        /*002c*/ 	.word	0x00000000
        /*0030*/ 	.short	0x0004
        /*0032*/ 	.short	0x0020
        /*0034*/ 	.byte	0x00, 0xf5, 0x21, 0x00


	//----- nvinfo : EIATTR_KPARAM_INFO
	.align		4
.L_21:
        /*0038*/ 	.byte	0x04, 0x17
        /*003a*/ 	.short	(.L_23 - .L_22)
.L_22:
        /*003c*/ 	.word	0x00000000
        /*0040*/ 	.short	0x0003
        /*0042*/ 	.short	0x0018
        /*0044*/ 	.byte	0x00, 0xf0, 0x21, 0x00


	//----- nvinfo : EIATTR_KPARAM_INFO
	.align		4
.L_23:
        /*0048*/ 	.byte	0x04, 0x17
        /*004a*/ 	.short	(.L_25 - .L_24)
.L_24:
        /*004c*/ 	.word	0x00000000
        /*0050*/ 	.short	0x0002
        /*0052*/ 	.short	0x0010
        /*0054*/ 	.byte	0x00, 0xf5, 0x21, 0x00


	//----- nvinfo : EIATTR_KPARAM_INFO
	.align		4
.L_25:
        /*0058*/ 	.byte	0x04, 0x17
        /*005a*/ 	.short	(.L_27 - .L_26)
.L_26:
        /*005c*/ 	.word	0x00000000
        /*0060*/ 	.short	0x0001
        /*0062*/ 	.short	0x0008
        /*0064*/ 	.byte	0x00, 0xf5, 0x21, 0x00


	//----- nvinfo : EIATTR_KPARAM_INFO
	.align		4
.L_27:
        /*0068*/ 	.byte	0x04, 0x17
        /*006a*/ 	.short	(.L_29 - .L_28)
.L_28:
        /*006c*/ 	.word	0x00000000
        /*0070*/ 	.short	0x0000
        /*0072*/ 	.short	0x0000
        /*0074*/ 	.byte	0x00, 0xf5, 0x21, 0x00


	//----- nvinfo : EIATTR_SPARSE_MMA_MASK
	.align		4
.L_29:
        /*0078*/ 	.byte	0x03, 0x50
        /*007a*/ 	.short	0x0000


	//----- nvinfo : EIATTR_MAXREG_COUNT
	.align		4
        /*007c*/ 	.byte	0x03, 0x1b
        /*007e*/ 	.short	0x00ff


	//----- nvinfo : EIATTR_MERCURY_ISA_VERSION
	.align		4
        /*0080*/ 	.byte	0x03, 0x5f
        /*0082*/ 	.short	0x0101


	//----- nvinfo : EIATTR_VRC_CTA_INIT_COUNT
	.align		4
        /*0084*/ 	.byte	0x02, 0x4a
	.zero		1
	.zero		1


	//----- nvinfo : EIATTR_EXIT_INSTR_OFFSETS
	.align		4
        /*0088*/ 	.byte	0x04, 0x1c
        /*008a*/ 	.short	(.L_31 - .L_30)


	//   ....[0]....
.L_30:
        /*008c*/ 	.word	0x000000c0


	//   ....[1]....
        /*0090*/ 	.word	0x00000570


	//----- nvinfo : EIATTR_CRS_STACK_SIZE
	.align		4
.L_31:
        /*0094*/ 	.byte	0x04, 0x1e
        /*0096*/ 	.short	(.L_33 - .L_32)
.L_32:
        /*0098*/ 	.word	0x00000000


	//----- nvinfo : EIATTR_CBANK_PARAM_SIZE
	.align		4
.L_33:
        /*009c*/ 	.byte	0x03, 0x19
        /*009e*/ 	.short	0x0034


	//----- nvinfo : EIATTR_PARAM_CBANK
	.align		4
        /*00a0*/ 	.byte	0x04, 0x0a
        /*00a2*/ 	.short	(.L_35 - .L_34)
	.align		4
.L_34:
        /*00a4*/ 	.word	index@(.nv.constant0._Z14_UpdateHKernelPdPKdS1_dS1_S1_i)
        /*00a8*/ 	.short	0x0380
        /*00aa*/ 	.short	0x0034


	//----- nvinfo : EIATTR_SW_WAR
	.align		4
.L_35:
        /*00ac*/ 	.byte	0x04, 0x36
        /*00ae*/ 	.short	(.L_37 - .L_36)
.L_36:
        /*00b0*/ 	.word	0x00000008
.L_37:


//--------------------- .nv.info._Z17_DotProductKernelPKdS0_Pdi --------------------------
	.section	.nv.info._Z17_DotProductKernelPKdS0_Pdi,"",@"SHT_CUDA_INFO"
	.sectionflags	@""
	.align	4


	//----- nvinfo : EIATTR_CUDA_API_VERSION
	.align		4
        /*0000*/ 	.byte	0x04, 0x37
        /*0002*/ 	.short	(.L_39 - .L_38)
.L_38:
        /*0004*/ 	.word	0x00000082


	//----- nvinfo : EIATTR_KPARAM_INFO
	.align		4
.L_39:
        /*0008*/ 	.byte	0x04, 0x17
        /*000a*/ 	.short	(.L_41 - .L_40)
.L_40:
        /*000c*/ 	.word	0x00000000
        /*0010*/ 	.short	0x0003
        /*0012*/ 	.short	0x0018
        /*0014*/ 	.byte	0x00, 0xf0, 0x11, 0x00


	//----- nvinfo : EIATTR_KPARAM_INFO
	.align		4
.L_41:
        /*0018*/ 	.byte	0x04, 0x17
        /*001a*/ 	.short	(.L_43 - .L_42)
.L_42:
        /*001c*/ 	.word	0x00000000
        /*0020*/ 	.short	0x0002
        /*0022*/ 	.short	0x0010
        /*0024*/ 	.byte	0x00, 0xf5, 0x21, 0x00


	//----- nvinfo : EIATTR_KPARAM_INFO
	.align		4
.L_43:
        /*0028*/ 	.byte	0x04, 0x17
        /*002a*/ 	.short	(.L_45 - .L_44)
.L_44:
        /*002c*/ 	.word	0x00000000
        /*0030*/ 	.short	0x0001
        /*0032*/ 	.short	0x0008
        /*0034*/ 	.byte	0x00, 0xf5, 0x21, 0x00


	//----- nvinfo : EIATTR_KPARAM_INFO
	.align		4
.L_45:
        /*0038*/ 	.byte	0x04, 0x17
        /*003a*/ 	.short	(.L_47 - .L_46)
.L_46:
        /*003c*/ 	.word	0x00000000
        /*0040*/ 	.short	0x0000
        /*0042*/ 	.short	0x0000
        /*0044*/ 	.byte	0x00, 0xf5, 0x21, 0x00


	//----- nvinfo : EIATTR_SPARSE_MMA_MASK
	.align		4
.L_47:
        /*0048*/ 	.byte	0x03, 0x50
        /*004a*/ 	.short	0x0000


	//----- nvinfo : EIATTR_MAXREG_COUNT
	.align		4
        /*004c*/ 	.byte	0x03, 0x1b
        /*004e*/ 	.short	0x00ff


	//----- nvinfo : EIATTR_NUM_BARRIERS
	.align		4
        /*0050*/ 	.byte	0x02, 0x4c
        /*0052*/ 	.byte	0x01
	.zero		1


	//----- nvinfo : EIATTR_MERCURY_ISA_VERSION
	.align		4
        /*0054*/ 	.byte	0x03, 0x5f
        /*0056*/ 	.short	0x0101


	//----- nvinfo : EIATTR_VRC_CTA_INIT_COUNT
	.align		4
        /*0058*/ 	.byte	0x02, 0x4a
	.zero		1
	.zero		1


	//----- nvinfo : EIATTR_EXIT_INSTR_OFFSETS
	.align		4
        /*005c*/ 	.byte	0x04, 0x1c
        /*005e*/ 	.short	(.L_49 - .L_48)


	//   ....[0]....
.L_48:
        /*0060*/ 	.word	0x000002d0


	//   ....[1]....
        /*0064*/ 	.word	0x00000340


	//----- nvinfo : EIATTR_CRS_STACK_SIZE
	.align		4
.L_49:
        /*0068*/ 	.byte	0x04, 0x1e
        /*006a*/ 	.short	(.L_51 - .L_50)
.L_50:
        /*006c*/ 	.word	0x00000000


	//----- nvinfo : EIATTR_CBANK_PARAM_SIZE
	.align		4
.L_51:
        /*0070*/ 	.byte	0x03, 0x19
        /*0072*/ 	.short	0x001c


	//----- nvinfo : EIATTR_PARAM_CBANK
	.align		4
        /*0074*/ 	.byte	0x04, 0x0a
        /*0076*/ 	.short	(.L_53 - .L_52)
	.align		4
.L_52:
        /*0078*/ 	.word	index@(.nv.constant0._Z17_DotProductKernelPKdS0_Pdi)
        /*007c*/ 	.short	0x0380
        /*007e*/ 	.short	0x001c


	//----- nvinfo : EIATTR_SW_WAR
	.align		4
.L_53:
        /*0080*/ 	.byte	0x04, 0x36
        /*0082*/ 	.short	(.L_55 - .L_54)
.L_54:
        /*0084*/ 	.word	0x00000008
.L_55:


//--------------------- .nv.callgraph             --------------------------
	.section	.nv.callgraph,"",@"SHT_CUDA_CALLGRAPH"
	.align	4
	.sectionentsize	8
	.align		4
        /*0000*/ 	.word	0x00000000
	.align		4
        /*0004*/ 	.word	0xffffffff
	.align		4
        /*0008*/ 	.word	0x00000000
	.align		4
        /*000c*/ 	.word	0xfffffffe
	.align		4
        /*0010*/ 	.word	0x00000000
	.align		4
        /*0014*/ 	.word	0xfffffffd
	.align		4
        /*0018*/ 	.word	0x00000000
	.align		4
        /*001c*/ 	.word	0xfffffffc


//--------------------- .text._Z14_UpdateHKernelPdPKdS1_dS1_S1_i --------------------------
	.section	.text._Z14_UpdateHKernelPdPKdS1_dS1_S1_i,"ax",@progbits
	.align	128
.text._Z14_UpdateHKernelPdPKdS1_dS1_S1_i:
        .type           _Z14_UpdateHKernelPdPKdS1_dS1_S1_i,@function
        .size           _Z14_UpdateHKernelPdPKdS1_dS1_S1_i,(.L_x_15 - _Z14_UpdateHKernelPdPKdS1_dS1_S1_i)
        .other          _Z14_UpdateHKernelPdPKdS1_dS1_S1_i,@"STO_CUDA_ENTRY STV_DEFAULT"
_Z14_UpdateHKernelPdPKdS1_dS1_S1_i:
[----:B------:R-:W-:Y:S01]  /*0000*/  LDC R1, c[0x0][0x37c] ;  /* 0x0000df00ff017b82 */ /* 0x000fe20000000800 */
[----:B------:R-:W0:Y:S07]  /*0010*/  S2R R3, SR_TID.X ;  /* 0x0000000000037919 */ /* 0x000e2e0000002100 */
[----:B------:R-:W0:Y:S01]  /*0020*/  LDC R0, c[0x0][0x360] ;  /* 0x0000d800ff007b82 */ /* 0x000e220000000800 */
[----:B------:R-:W1:Y:S01]  /*0030*/  LDCU UR6, c[0x0][0x3b0] ;  /* 0x00007600ff0677ac */ /* 0x000e620008000800 */
[----:B------:R-:W2:Y:S06]  /*0040*/  S2R R2, SR_TID.Y ;  /* 0x0000000000027919 */ /* 0x000eac0000002200 */
[----:B------:R-:W0:Y:S08]  /*0050*/  S2UR UR4, SR_CTAID.X ;  /* 0x00000000000479c3 */ /* 0x000e300000002500 */
[----:B------:R-:W2:Y:S08]  /*0060*/  S2UR UR5, SR_CTAID.Y ;  /* 0x00000000000579c3 */ /* 0x000eb00000002600 */
[----:B------:R-:W2:Y:S01]  /*0070*/  LDC R5, c[0x0][0x364] ;  /* 0x0000d900ff057b82 */ /* 0x000ea20000000800 */
[----:B0-----:R-:W-:-:S02]  /*0080*/  IMAD R0, R0, UR4, R3 ;  /* 0x0000000400007c24 */ /* 0x001fc4000f8e0203 */
[----:B--2---:R-:W-:-:S05]  /*0090*/  IMAD R5, R5, UR5, R2 ;  /* 0x0000000505057c24 */ /* 0x004fca000f8e0202 */
[----:B------:R-:W-:-:S04]  /*00a0*/  VIMNMX R2, PT, PT, R0, R5, !PT ;  /* 0x0000000500027248 */ /* 0x000fc80007fe0100 */
[----:B-1----:R-:W-:-:S13]  /*00b0*/  ISETP.GE.AND P0, PT, R2, UR6, PT ;  /* 0x0000000602007c0c */ /* 0x002fda000bf06270 */
[----:B------:R-:W-:Y:S05]  /*00c0*/  @P0 EXIT ;  /* 0x000000000000094d */ /* 0x000fea0003800000 */
[----:B------:R-:W0:Y:S01]  /*00d0*/  LDC.64 R8, c[0x0][0x388] ;  /* 0x0000e200ff087b82 */ /* 0x000e220000000a00 */
[----:B------:R-:W0:Y:S01]  /*00e0*/  LDCU.64 UR4, c[0x0][0x358] ;  /* 0x00006b00ff0477ac */ /* 0x000e220008000a00 */
[----:B------:R-:W1:Y:S06]  /*00f0*/  LDCU UR6, c[0x0][0x39c] ;  /* 0x00007380ff0677ac */ /* 0x000e6c0008000800 */
[----:B------:R-:W2:Y:S01]  /*0100*/  LDC.64 R10, c[0x0][0x398] ;  /* 0x0000e600ff0a7b82 */ /* 0x000ea20000000a00 */
[----:B0-----:R-:W3:Y:S01]  /*0110*/  LDG.E.64 R8, desc[UR4][R8.64] ;  /* 0x0000000408087981 */ /* 0x001ee2000c1e1b00 */
[----:B-1----:R-:W2:Y:S01]  /*0120*/  MUFU.RCP64H R3, UR6 ;  /* 0x0000000600037d08 */ /* 0x002ea20008001800 */
[----:B------:R-:W-:-:S06]  /*0130*/  IMAD.MOV.U32 R2, RZ, RZ, 0x1 ;  /* 0x00000001ff027424 */ /* 0x000fcc00078e00ff */
[----:B--2---:R-:W-:-:S08]  /*0140*/  DFMA R6, R2, -R10, 1 ;  /* 0x3ff000000206742b */ /* 0x004fd0000000080a */
[----:B------:R-:W-:-:S08]  /*0150*/  DFMA R6, R6, R6, R6 ;  /* 0x000000060606722b */ /* 0x000fd00000000006 */
[----:B------:R-:W-:-:S08]  /*0160*/  DFMA R6, R2, R6, R2 ;  /* 0x000000060206722b */ /* 0x000fd00000000002 */
[----:B------:R-:W-:-:S08]  /*0170*/  DFMA R2, R6, -R10, 1 ;  /* 0x3ff000000602742b */ /* 0x000fd0000000080a */
[----:B------:R-:W-:-:S08]  /*0180*/  DFMA R2, R6, R2, R6 ;  /* 0x000000020602722b */ /* 0x000fd00000000006 */
[----:B---3--:R-:W-:Y:S01]  /*0190*/  DMUL R6, R8, R2 ;  /* 0x0000000208067228 */ /* 0x008fe20000000000 */
[----:B------:R-:W-:-:S07]  /*01a0*/  FSETP.GEU.AND P1, PT, |R9|, 6.5827683646048100446e-37, PT ;  /* 0x036000000900780b */ /* 0x000fce0003f2e200 */
[----:B------:R-:W-:-:S08]  /*01b0*/  DFMA R10, R6, -R10, R8 ;  /* 0x8000000a060a722b */ /* 0x000fd00000000008 */
[----:B------:R-:W-:Y:S01]  /*01c0*/  DFMA R2, R2, R10, R6 ;  /* 0x0000000a0202722b */ /* 0x000fe20000000006 */
[----:B------:R-:W0:Y:S09]  /*01d0*/  LDC R7, c[0x0][0x39c] ;  /* 0x0000e700ff077b82 */ /* 0x000e320000000800 */
[----:B------:R-:W-:Y:S01]  /*01e0*/  FFMA R4, RZ, UR6, R3 ;  /* 0x00000006ff047c23 */ /* 0x000fe20008000003 */
[----:B------:R-:W1:Y:S04]  /*01f0*/  LDCU UR6, c[0x0][0x398] ;  /* 0x00007300ff0677ac */ /* 0x000e680008000800 */
[----:B------:R-:W-:-:S13]  /*0200*/  FSETP.GT.AND P0, PT, |R4|, 1.469367938527859385e-39, PT ;  /* 0x001000000400780b */ /* 0x000fda0003f04200 */
[----:B------:R-:W-:Y:S05]  /*0210*/  @P0 BRA P1, `(.L_x_0) ;  /* 0x0000000000180947 */ /* 0x000fea0000800000 */
[----:B------:R-:W-:Y:S01]  /*0220*/  IMAD.MOV.U32 R10, RZ, RZ, R8 ;  /* 0x000000ffff0a7224 */ /* 0x000fe200078e0008 */
[----:B------:R-:W-:Y:S01]  /*0230*/  MOV R4, 0x260 ;  /* 0x0000026000047802 */ /* 0x000fe20000000f00 */
[----:B------:R-:W-:-:S07]  /*0240*/  IMAD.MOV.U32 R11, RZ, RZ, R9 ;  /* 0x000000ffff0b7224 */ /* 0x000fce00078e0009 */
[----:B01----:R-:W-:Y:S05]  /*0250*/  CALL.REL.NOINC `($__internal_0_$__cuda_sm20_div_rn_f64_full) ;  /* 0x0000000000c87944 */ /* 0x003fea0003c00000 */
[----:B------:R-:W-:Y:S02]  /*0260*/  IMAD.MOV.U32 R2, RZ, RZ, R12 ;  /* 0x000000ffff027224 */ /* 0x000fe400078e000c */
[----:B------:R-:W-:-:S07]  /*0270*/  IMAD.MOV.U32 R3, RZ, RZ, R13 ;  /* 0x000000ffff037224 */ /* 0x000fce00078e000d */
.L_x_0:
[----:B------:R-:W2:Y:S01]  /*0280*/  LDC.64 R14, c[0x0][0x3a0] ;  /* 0x0000e800ff0e7b82 */ /* 0x000ea20000000a00 */
[----:B------:R-:W3:Y:S07]  /*0290*/  LDCU UR7, c[0x0][0x39c] ;  /* 0x00007380ff0777ac */ /* 0x000eee0008000800 */
[----:B------:R-:W4:Y:S08]  /*02a0*/  LDC.64 R10, c[0x0][0x3a8] ;  /* 0x0000ea00ff0a7b82 */ /* 0x000f300000000a00 */
[----:B------:R-:W5:Y:S01]  /*02b0*/  LDC.64 R16, c[0x0][0x390] ;  /* 0x0000e400ff107b82 */ /* 0x000f620000000a00 */
[----:B--2---:R-:W-:-:S07]  /*02c0*/  IMAD.WIDE R8, R0, 0x8, R14 ;  /* 0x0000000800087825 */ /* 0x004fce00078e020e */
[----:B------:R-:W2:Y:S01]  /*02d0*/  LDC.64 R12, c[0x0][0x398] ;  /* 0x0000e600ff0c7b82 */ /* 0x000ea20000000a00 */
[C---:B------:R-:W-:Y:S01]  /*02e0*/  IMAD.WIDE.U32 R14, R5.reuse, 0x8, R14 ;  /* 0x00000008050e7825 */ /* 0x040fe200078e000e */
[----:B------:R-:W2:Y:S03]  /*02f0*/  LDG.E.64 R8, desc[UR4][R8.64] ;  /* 0x0000000408087981 */ /* 0x000ea6000c1e1b00 */
[----:B----4-:R-:W-:Y:S02]  /*0300*/  IMAD.WIDE R10, R0, 0x8, R10 ;  /* 0x00000008000a7825 */ /* 0x010fe400078e020a */
[----:B------:R-:W4:Y:S04]  /*0310*/  LDG.E.64 R14, desc[UR4][R14.64] ;  /* 0x000000040e0e7981 */ /* 0x000f28000c1e1b00 */
[----:B------:R-:W4:Y:S01]  /*0320*/  LDG.E.64 R10, desc[UR4][R10.64] ;  /* 0x000000040a0a7981 */ /* 0x000f22000c1e1b00 */
[----:B-----5:R-:W-:-:S06]  /*0330*/  IMAD.WIDE.U32 R16, R5, 0x8, R16 ;  /* 0x0000000805107825 */ /* 0x020fcc00078e0010 */
[----:B------:R-:W5:Y:S01]  /*0340*/  LDG.E.64 R16, desc[UR4][R16.64] ;  /* 0x0000000410107981 */ /* 0x000f62000c1e1b00 */
[----:B---3--:R-:W2:Y:S01]  /*0350*/  MUFU.RCP64H R19, UR7 ;  /* 0x0000000700137d08 */ /* 0x008ea20008001800 */
[----:B------:R-:W-:Y:S01]  /*0360*/  IMAD.MOV.U32 R18, RZ, RZ, 0x1 ;  /* 0x00000001ff127424 */ /* 0x000fe200078e00ff */
[----:B------:R-:W-:-:S05]  /*0370*/  DADD R2, R2, 1 ;  /* 0x3ff0000002027429 */ /* 0x000fca0000000000 */
[----:B--2---:R-:W-:-:S08]  /*0380*/  DFMA R20, R18, -R12, 1 ;  /* 0x3ff000001214742b */ /* 0x004fd0000000080c */
[----:B------:R-:W-:-:S08]  /*0390*/  DFMA R20, R20, R20, R20 ;  /* 0x000000141414722b */ /* 0x000fd00000000014 */
[----:B------:R-:W-:Y:S01]  /*03a0*/  DFMA R20, R18, R20, R18 ;  /* 0x000000141214722b */ /* 0x000fe20000000012 */
[----:B------:R-:W-:Y:S01]  /*03b0*/  BSSY.RECONVERGENT B0, `(.L_x_1) ;  /* 0x0000014000007945 */ /* 0x000fe20003800200 */
[----:B------:R-:W-:Y:S02]  /*03c0*/  DMUL R2, R2, R8 ;  /* 0x0000000802027228 */ /* 0x000fe40000000000 */
[----:B----4-:R-:W-:-:S08]  /*03d0*/  DMUL R10, R14, R10 ;  /* 0x0000000a0e0a7228 */ /* 0x010fd00000000000 */
[----:B------:R-:W-:Y:S02]  /*03e0*/  DFMA R2, R2, R14, -R10 ;  /* 0x0000000e0202722b */ /* 0x000fe4000000080a */
[----:B------:R-:W-:-:S06]  /*03f0*/  DFMA R10, R20, -R12, 1 ;  /* 0x3ff00000140a742b */ /* 0x000fcc000000080c */
[----:B-----5:R-:W-:Y:S02]  /*0400*/  DFMA R16, -R8, R16, R2 ;  /* 0x000000100810722b */ /* 0x020fe40000000102 */
[----:B------:R-:W-:-:S08]  /*0410*/  DFMA R10, R20, R10, R20 ;  /* 0x0000000a140a722b */ /* 0x000fd00000000014 */
[----:B------:R-:W-:-:S08]  /*0420*/  DMUL R2, R10, R16 ;  /* 0x000000100a027228 */ /* 0x000fd00000000000 */
[----:B------:R-:W-:-:S08]  /*0430*/  DFMA R12, R2, -R12, R16 ;  /* 0x8000000c020c722b */ /* 0x000fd00000000010 */
[----:B------:R-:W-:Y:S01]  /*0440*/  DFMA R2, R10, R12, R2 ;  /* 0x0000000c0a02722b */ /* 0x000fe20000000002 */
[----:B------:R-:W-:-:S09]  /*0450*/  FSETP.GEU.AND P1, PT, |R17|, 6.5827683646048100446e-37, PT ;  /* 0x036000001100780b */ /* 0x000fd20003f2e200 */
[----:B------:R-:W-:-:S05]  /*0460*/  FFMA R4, RZ, UR7, R3 ;  /* 0x00000007ff047c23 */ /* 0x000fca0008000003 */
        /* <DEDUP_REMOVED lines=8> */
.L_x_2:
[----:B-1----:R-:W-:Y:S05]  /*04f0*/  BSYNC.RECONVERGENT B0 ;  /* 0x0000000000007941 */ /* 0x002fea0003800200 */
.L_x_1:
[----:B0-----:R-:W0:Y:S01]  /*0500*/  LDC.64 R6, c[0x0][0x380] ;  /* 0x0000e000ff067b82 */ /* 0x001e220000000a00 */
[----:B------:R-:W1:Y:S02]  /*0510*/  LDCU UR7, c[0x0][0x3b0] ;  /* 0x00007600ff0777ac */ /* 0x000e640008000800 */
[----:B-1----:R-:W-:-:S04]  /*0520*/  IMAD R5, R0, UR7, R5 ;  /* 0x0000000700057c24 */ /* 0x002fc8000f8e0205 */
[----:B0-----:R-:W-:-:S05]  /*0530*/  IMAD.WIDE R4, R5, 0x8, R6 ;  /* 0x0000000805047825 */ /* 0x001fca00078e0206 */
[----:B------:R-:W2:Y:S02]  /*0540*/  LDG.E.64 R6, desc[UR4][R4.64] ;  /* 0x0000000404067981 */ /* 0x000ea4000c1e1b00 */
[----:B--2---:R-:W-:-:S07]  /*0550*/  DADD R6, R6, R2 ;  /* 0x0000000006067229 */ /* 0x004fce0000000002 */
[----:B------:R-:W-:Y:S01]  /*0560*/  STG.E.64 desc[UR4][R4.64], R6 ;  /* 0x0000000604007986 */ /* 0x000fe2000c101b04 */
[----:B------:R-:W-:Y:S05]  /*0570*/  EXIT ;  /* 0x000000000000794d */ /* 0x000fea0003800000 */
        .weak           $__internal_0_$__cuda_sm20_div_rn_f64_full
        .type           $__internal_0_$__cuda_sm20_div_rn_f64_full,@function
        .size           $__internal_0_$__cuda_sm20_div_rn_f64_full,(.L_x_15 - $__internal_0_$__cuda_sm20_div_rn_f64_full)
$__internal_0_$__cuda_sm20_div_rn_f64_full:
[C---:B------:R-:W-:Y:S01]  /*0580*/  FSETP.GEU.AND P0, PT, |R7|.reuse, 1.469367938527859385e-39, PT ;  /* 0x001000000700780b */ /* 0x040fe20003f0e200 */
[----:B------:R-:W-:Y:S01]  /*0590*/  IMAD.U32 R6, RZ, RZ, UR6 ;  /* 0x00000006ff067e24 */ /* 0x000fe2000f8e00ff */
[----:B------:R-:W-:Y:S01]  /*05a0*/  LOP3.LUT R2, R7, 0x800fffff, RZ, 0xc0, !PT ;  /* 0x800fffff07027812 */ /* 0x000fe200078ec0ff */
[----:B------:R-:W-:Y:S01]  /*05b0*/  IMAD.U32 R8, RZ, RZ, UR6 ;  /* 0x00000006ff087e24 */ /* 0x000fe2000f8e00ff */
[C---:B------:R-:W-:Y:S01]  /*05c0*/  FSETP.GEU.AND P2, PT, |R11|.reuse, 1.469367938527859385e-39, PT ;  /* 0x001000000b00780b */ /* 0x040fe20003f4e200 */
[----:B------:R-:W-:Y:S01]  /*05d0*/  IMAD.MOV.U32 R14, RZ, RZ, 0x1 ;  /* 0x00000001ff0e7424 */ /* 0x000fe200078e00ff */
[----:B------:R-:W-:Y:S01]  /*05e0*/  LOP3.LUT R9, R2, 0x3ff00000, RZ, 0xfc, !PT ;  /* 0x3ff0000002097812 */ /* 0x000fe200078efcff */
[----:B------:R-:W-:Y:S01]  /*05f0*/  BSSY.RECONVERGENT B1, `(.L_x_3) ;  /* 0x0000052000017945 */ /* 0x000fe20003800200 */
[----:B------:R-:W-:Y:S02]  /*0600*/  LOP3.LUT R12, R11, 0x7ff00000, RZ, 0xc0, !PT ;  /* 0x7ff000000b0c7812 */ /* 0x000fe400078ec0ff */
[----:B------:R-:W-:-:S03]  /*0610*/  LOP3.LUT R19, R7, 0x7ff00000, RZ, 0xc0, !PT ;  /* 0x7ff0000007137812 */ /* 0x000fc600078ec0ff */
[----:B------:R-:W-:Y:S01]  /*0620*/  @!P0 DMUL R8, R6, 8.98846567431157953865e+307 ;  /* 0x7fe0000006088828 */ /* 0x000fe20000000000 */
[----:B------:R-:W-:-:S03]  /*0630*/  ISETP.GE.U32.AND P1, PT, R12, R19, PT ;  /* 0x000000130c00720c */ /* 0x000fc60003f26070 */
[----:B------:R-:W-:Y:S02]  /*0640*/  @!P2 LOP3.LUT R13, R7, 0x7ff00000, RZ, 0xc0, !PT ;  /* 0x7ff00000070da812 */ /* 0x000fe400078ec0ff */
[----:B------:R-:W0:Y:S02]  /*0650*/  MUFU.RCP64H R15, R9 ;  /* 0x00000009000f7308 */ /* 0x000e240000001800 */
[----:B------:R-:W-:Y:S01]  /*0660*/  @!P2 ISETP.GE.U32.AND P3, PT, R12, R13, PT ;  /* 0x0000000d0c00a20c */ /* 0x000fe20003f66070 */
[----:B------:R-:W-:-:S05]  /*0670*/  IMAD.MOV.U32 R13, RZ, RZ, 0x1ca00000 ;  /* 0x1ca00000ff0d7424 */ /* 0x000fca00078e00ff */
[----:B------:R-:W-:-:S04]  /*0680*/  @!P2 SEL R17, R13, 0x63400000, !P3 ;  /* 0x634000000d11a807 */ /* 0x000fc80005800000 */
[----:B------:R-:W-:-:S04]  /*0690*/  @!P2 LOP3.LUT R20, R17, 0x80000000, R11, 0xf8, !PT ;  /* 0x800000001114a812 */ /* 0x000fc800078ef80b */
[----:B------:R-:W-:Y:S01]  /*06a0*/  @!P2 LOP3.LUT R21, R20, 0x100000, RZ, 0xfc, !PT ;  /* 0x001000001415a812 */ /* 0x000fe200078efcff */
[----:B0-----:R-:W-:Y:S01]  /*06b0*/  DFMA R2, R14, -R8, 1 ;  /* 0x3ff000000e02742b */ /* 0x001fe20000000808 */
[----:B------:R-:W-:-:S07]  /*06c0*/  @!P2 IMAD.MOV.U32 R20, RZ, RZ, RZ ;  /* 0x000000ffff14a224 */ /* 0x000fce00078e00ff */
[----:B------:R-:W-:-:S08]  /*06d0*/  DFMA R2, R2, R2, R2 ;  /* 0x000000020202722b */ /* 0x000fd00000000002 */
[----:B------:R-:W-:Y:S01]  /*06e0*/  DFMA R14, R14, R2, R14 ;  /* 0x000000020e0e722b */ /* 0x000fe2000000000e */
[----:B------:R-:W-:Y:S01]  /*06f0*/  SEL R3, R13, 0x63400000, !P1 ;  /* 0x634000000d037807 */ /* 0x000fe20004800000 */
[----:B------:R-:W-:-:S03]  /*0700*/  IMAD.MOV.U32 R2, RZ, RZ, R10 ;  /* 0x000000ffff027224 */ /* 0x000fc600078e000a */
[----:B------:R-:W-:-:S03]  /*0710*/  LOP3.LUT R3, R3, 0x800fffff, R11, 0xf8, !PT ;  /* 0x800fffff03037812 */ /* 0x000fc600078ef80b */
[----:B------:R-:W-:-:S03]  /*0720*/  DFMA R16, R14, -R8, 1 ;  /* 0x3ff000000e10742b */ /* 0x000fc60000000808 */
[----:B------:R-:W-:Y:S01]  /*0730*/  @!P2 DFMA R2, R2, 2, -R20 ;  /* 0x400000000202a82b */ /* 0x000fe20000000814 */
[----:B------:R-:W-:-:S04]  /*0740*/  IMAD.MOV.U32 R21, RZ, RZ, R12 ;  /* 0x000000ffff157224 */ /* 0x000fc800078e000c */
[----:B------:R-:W-:Y:S01]  /*0750*/  DFMA R14, R14, R16, R14 ;  /* 0x000000100e0e722b */ /* 0x000fe2000000000e */
[----:B------:R-:W-:Y:S01]  /*0760*/  IMAD.MOV.U32 R20, RZ, RZ, R19 ;  /* 0x000000ffff147224 */ /* 0x000fe200078e0013 */
[----:B------:R-:W-:-:S03]  /*0770*/  @!P0 LOP3.LUT R20, R9, 0x7ff00000, RZ, 0xc0, !PT ;  /* 0x7ff0000009148812 */ /* 0x000fc600078ec0ff */
[----:B------:R-:W-:Y:S02]  /*0780*/  @!P2 LOP3.LUT R21, R3, 0x7ff00000, RZ, 0xc0, !PT ;  /* 0x7ff000000315a812 */ /* 0x000fe400078ec0ff */
[----:B------:R-:W-:Y:S01]  /*0790*/  VIADD R23, R20, 0xffffffff ;  /* 0xffffffff14177836 */ /* 0x000fe20000000000 */
[----:B------:R-:W-:Y:S02]  /*07a0*/  DMUL R16, R14, R2 ;  /* 0x000000020e107228 */ /* 0x000fe40000000000 */
[----:B------:R-:W-:-:S05]  /*07b0*/  VIADD R22, R21, 0xffffffff ;  /* 0xffffffff15167836 */ /* 0x000fca0000000000 */
[----:B------:R-:W-:Y:S01]  /*07c0*/  ISETP.GT.U32.AND P0, PT, R22, 0x7feffffe, PT ;  /* 0x7feffffe1600780c */ /* 0x000fe20003f04070 */
[----:B------:R-:W-:-:S03]  /*07d0*/  DFMA R18, R16, -R8, R2 ;  /* 0x800000081012722b */ /* 0x000fc60000000002 */
[----:B------:R-:W-:-:S05]  /*07e0*/  ISETP.GT.U32.OR P0, PT, R23, 0x7feffffe, P0 ;  /* 0x7feffffe1700780c */ /* 0x000fca0000704470 */
[----:B------:R-:W-:-:S08]  /*07f0*/  DFMA R14, R14, R18, R16 ;  /* 0x000000120e0e722b */ /* 0x000fd00000000010 */
[----:B------:R-:W-:Y:S05]  /*0800*/  @P0 BRA `(.L_x_4) ;  /* 0x00000000006c0947 */ /* 0x000fea0003800000 */
[----:B------:R-:W-:-:S04]  /*0810*/  LOP3.LUT R11, R7, 0x7ff00000, RZ, 0xc0, !PT ;  /* 0x7ff00000070b7812 */ /* 0x000fc800078ec0ff */
[CC--:B------:R-:W-:Y:S02]  /*0820*/  VIADDMNMX R10, R12.reuse, -R11.reuse, 0xb9600000, !PT ;  /* 0xb96000000c0a7446 */ /* 0x0c0fe4000780090b */
[----:B------:R-:W-:Y:S02]  /*0830*/  ISETP.GE.U32.AND P0, PT, R12, R11, PT ;  /* 0x0000000b0c00720c */ /* 0x000fe40003f06070 */
[----:B------:R-:W-:Y:S02]  /*0840*/  VIMNMX R10, PT, PT, R10, 0x46a00000, PT ;  /* 0x46a000000a0a7848 */ /* 0x000fe40003fe0100 */
[----:B------:R-:W-:-:S05]  /*0850*/  SEL R13, R13, 0x63400000, !P0 ;  /* 0x634000000d0d7807 */ /* 0x000fca0004000000 */
[----:B------:R-:W-:Y:S02]  /*0860*/  IMAD.IADD R16, R10, 0x1, -R13 ;  /* 0x000000010a107824 */ /* 0x000fe400078e0a0d */
[----:B------:R-:W-:Y:S02]  /*0870*/  IMAD.MOV.U32 R10, RZ, RZ, RZ ;  /* 0x000000ffff0a7224 */ /* 0x000fe400078e00ff */
[----:B------:R-:W-:-:S06]  /*0880*/  VIADD R11, R16, 0x7fe00000 ;  /* 0x7fe00000100b7836 */ /* 0x000fcc0000000000 */
[----:B------:R-:W-:-:S10]  /*0890*/  DMUL R12, R14, R10 ;  /* 0x0000000a0e0c7228 */ /* 0x000fd40000000000 */
[----:B------:R-:W-:-:S13]  /*08a0*/  FSETP.GTU.AND P0, PT, |R13|, 1.469367938527859385e-39, PT ;  /* 0x001000000d00780b */ /* 0x000fda0003f0c200 */
[----:B------:R-:W-:Y:S05]  /*08b0*/  @P0 BRA `(.L_x_5) ;  /* 0x0000000000940947 */ /* 0x000fea0003800000 */
[----:B------:R-:W-:Y:S01]  /*08c0*/  DFMA R2, R14, -R8, R2 ;  /* 0x800000080e02722b */ /* 0x000fe20000000002 */
[----:B------:R-:W-:-:S09]  /*08d0*/  IMAD.MOV.U32 R10, RZ, RZ, RZ ;  /* 0x000000ffff0a7224 */ /* 0x000fd200078e00ff */
[C---:B------:R-:W-:Y:S02]  /*08e0*/  FSETP.NEU.AND P0, PT, R3.reuse, RZ, PT ;  /* 0x000000ff0300720b */ /* 0x040fe40003f0d000 */
[----:B------:R-:W-:-:S04]  /*08f0*/  LOP3.LUT R9, R3, 0x80000000, R7, 0x48, !PT ;  /* 0x8000000003097812 */ /* 0x000fc800078e4807 */
[----:B------:R-:W-:-:S07]  /*0900*/  LOP3.LUT R11, R9, R11, RZ, 0xfc, !PT ;  /* 0x0000000b090b7212 */ /* 0x000fce00078efcff */
[----:B------:R-:W-:Y:S05]  /*0910*/  @!P0 BRA `(.L_x_5) ;  /* 0x00000000007c8947 */ /* 0x000fea0003800000 */
[----:B------:R-:W-:Y:S01]  /*0920*/  IMAD.MOV R3, RZ, RZ, -R16 ;  /* 0x000000ffff037224 */ /* 0x000fe200078e0a10 */
[----:B------:R-:W-:Y:S01]  /*0930*/  DMUL.RP R10, R14, R10 ;  /* 0x0000000a0e0a7228 */ /* 0x000fe20000008000 */
[----:B------:R-:W-:-:S06]  /*0940*/  IMAD.MOV.U32 R2, RZ, RZ, RZ ;  /* 0x000000ffff027224 */ /* 0x000fcc00078e00ff */
[----:B------:R-:W-:-:S03]  /*0950*/  DFMA R2, R12, -R2, R14 ;  /* 0x800000020c02722b */ /* 0x000fc6000000000e */
[----:B------:R-:W-:-:S03]  /*0960*/  LOP3.LUT R9, R11, R9, RZ, 0x3c, !PT ;  /* 0x000000090b097212 */ /* 0x000fc600078e3cff */
[----:B------:R-:W-:-:S04]  /*0970*/  IADD3 R2, PT, PT, -R16, -0x43300000, RZ ;  /* 0xbcd0000010027810 */ /* 0x000fc80007ffe1ff */
[----:B------:R-:W-:-:S04]  /*0980*/  FSETP.NEU.AND P0, PT, |R3|, R2, PT ;  /* 0x000000020300720b */ /* 0x000fc80003f0d200 */
[----:B------:R-:W-:Y:S02]  /*0990*/  FSEL R12, R10, R12, !P0 ;  /* 0x0000000c0a0c7208 */ /* 0x000fe40004000000 */
[----:B------:R-:W-:Y:S01]  /*09a0*/  FSEL R13, R9, R13, !P0 ;  /* 0x0000000d090d7208 */ /* 0x000fe20004000000 */
[----:B------:R-:W-:Y:S06]  /*09b0*/  BRA `(.L_x_5) ;  /* 0x0000000000547947 */ /* 0x000fec0003800000 */
.L_x_4:
[----:B------:R-:W-:-:S14]  /*09c0*/  DSETP.NAN.AND P0, PT, R10, R10, PT ;  /* 0x0000000a0a00722a */ /* 0x000fdc0003f08000 */
[----:B------:R-:W-:Y:S05]  /*09d0*/  @P0 BRA `(.L_x_6) ;  /* 0x0000000000440947 */ /* 0x000fea0003800000 */
[----:B------:R-:W-:-:S14]  /*09e0*/  DSETP.NAN.AND P0, PT, R6, R6, PT ;  /* 0x000000060600722a */ /* 0x000fdc0003f08000 */
[----:B------:R-:W-:Y:S05]  /*09f0*/  @P0 BRA `(.L_x_7) ;  /* 0x0000000000300947 */ /* 0x000fea0003800000 */
[----:B------:R-:W-:Y:S01]  /*0a00*/  ISETP.NE.AND P0, PT, R21, R20, PT ;  /* 0x000000141500720c */ /* 0x000fe20003f05270 */
[----:B------:R-:W-:Y:S02]  /*0a10*/  IMAD.MOV.U32 R12, RZ, RZ, 0x0 ;  /* 0x00000000ff0c7424 */ /* 0x000fe400078e00ff */
[----:B------:R-:W-:-:S10]  /*0a20*/  IMAD.MOV.U32 R13, RZ, RZ, -0x80000 ;  /* 0xfff80000ff0d7424 */ /* 0x000fd400078e00ff */
[----:B------:R-:W-:Y:S05]  /*0a30*/  @!P0 BRA `(.L_x_5) ;  /* 0x0000000000348947 */ /* 0x000fea0003800000 */
[----:B------:R-:W-:Y:S02]  /*0a40*/  ISETP.NE.AND P0, PT, R21, 0x7ff00000, PT ;  /* 0x7ff000001500780c */ /* 0x000fe40003f05270 */
[----:B------:R-:W-:Y:S02]  /*0a50*/  LOP3.LUT R13, R11, 0x80000000, R7, 0x48, !PT ;  /* 0x800000000b0d7812 */ /* 0x000fe400078e4807 */
[----:B------:R-:W-:-:S13]  /*0a60*/  ISETP.EQ.OR P0, PT, R20, RZ, !P0 ;  /* 0x000000ff1400720c */ /* 0x000fda0004702670 */
[----:B------:R-:W-:Y:S01]  /*0a70*/  @P0 LOP3.LUT R2, R13, 0x7ff00000, RZ, 0xfc, !PT ;  /* 0x7ff000000d020812 */ /* 0x000fe200078efcff */
[----:B------:R-:W-:Y:S02]  /*0a80*/  @!P0 IMAD.MOV.U32 R12, RZ, RZ, RZ ;  /* 0x000000ffff0c8224 */ /* 0x000fe400078e00ff */
[----:B------:R-:W-:Y:S02]  /*0a90*/  @P0 IMAD.MOV.U32 R12, RZ, RZ, RZ ;  /* 0x000000ffff0c0224 */ /* 0x000fe400078e00ff */
[----:B------:R-:W-:Y:S01]  /*0aa0*/  @P0 IMAD.MOV.U32 R13, RZ, RZ, R2 ;  /* 0x000000ffff0d0224 */ /* 0x000fe200078e0002 */
[----:B------:R-:W-:Y:S06]  /*0ab0*/  BRA `(.L_x_5) ;  /* 0x0000000000147947 */ /* 0x000fec0003800000 */
.L_x_7:
[----:B------:R-:W-:Y:S01]  /*0ac0*/  LOP3.LUT R13, R7, 0x80000, RZ, 0xfc, !PT ;  /* 0x00080000070d7812 */ /* 0x000fe200078efcff */
[----:B------:R-:W-:Y:S01]  /*0ad0*/  IMAD.MOV.U32 R12, RZ, RZ, R6 ;  /* 0x000000ffff0c7224 */ /* 0x000fe200078e0006 */
[----:B------:R-:W-:Y:S06]  /*0ae0*/  BRA `(.L_x_5) ;  /* 0x0000000000087947 */ /* 0x000fec0003800000 */
.L_x_6:
[----:B------:R-:W-:Y:S01]  /*0af0*/  LOP3.LUT R13, R11, 0x80000, RZ, 0xfc, !PT ;  /* 0x000800000b0d7812 */ /* 0x000fe200078efcff */
[----:B------:R-:W-:-:S07]  /*0b00*/  IMAD.MOV.U32 R12, RZ, RZ, R10 ;  /* 0x000000ffff0c7224 */ /* 0x000fce00078e000a */
.L_x_5:
[----:B------:R-:W-:Y:S05]  /*0b10*/  BSYNC.RECONVERGENT B1 ;  /* 0x0000000000017941 */ /* 0x000fea0003800200 */
.L_x_3:
[----:B------:R-:W-:Y:S02]  /*0b20*/  IMAD.MOV.U32 R2, RZ, RZ, R4 ;  /* 0x000000ffff027224 */ /* 0x000fe400078e0004 */
[----:B------:R-:W-:-:S04]  /*0b30*/  IMAD.MOV.U32 R3, RZ, RZ, 0x0 ;  /* 0x00000000ff037424 */ /* 0x000fc800078e00ff */
[----:B------:R-:W-:Y:S05]  /*0b40*/  RET.REL.NODEC R2 `(_Z14_UpdateHKernelPdPKdS1_dS1_S1_i) ;  /* 0xfffffff4022c7950 */ /* 0x000fea0003c3ffff */
.L_x_8:
[----:B------:R-:W-:-:S00]  /*0b50*/  BRA `(.L_x_8) ;  /* 0xfffffffc00fc7947 */ /* 0x000fc0000383ffff */
[----:B------:R-:W-:-:S00]  /*0b60*/  NOP ;  /* 0x0000000000007918 */ /* 0x000fc00000000000 */
        /* <DEDUP_REMOVED lines=9> */
.L_x_15:


//--------------------- .text._Z17_DotProductKernelPKdS0_Pdi --------------------------
	.section	.text._Z17_DotProductKernelPKdS0_Pdi,"ax",@progbits
	.align	128
.text._Z17_DotProductKernelPKdS0_Pdi:
        .type           _Z17_DotProductKernelPKdS0_Pdi,@function
        .size           _Z17_DotProductKernelPKdS0_Pdi,(.L_x_17 - _Z17_DotProductKernelPKdS0_Pdi)
        .other          _Z17_DotProductKernelPKdS0_Pdi,@"STO_CUDA_ENTRY STV_DEFAULT"
_Z17_DotProductKernelPKdS0_Pdi:
[----:B------:R-:W-:Y:S01]  /*0000*/  LDC R1, c[0x0][0x37c] ;  /* 0x0000df00ff017b82 */ /* 0x000fe20000000800 */
[----:B------:R-:W0:Y:S07]  /*0010*/  S2R R13, SR_TID.X ;  /* 0x00000000000d7919 */ /* 0x000e2e0000002100 */
[----:B------:R-:W0:Y:S01]  /*0020*/  S2UR UR4, SR_CTAID.X ;  /* 0x00000000000479c3 */ /* 0x000e220000002500 */
[----:B------:R-:W1:Y:S01]  /*0030*/  LDCU UR5, c[0x0][0x398] ;  /* 0x00007300ff0577ac */ /* 0x000e620008000800 */
[----:B------:R-:W-:Y:S01]  /*0040*/  BSSY.RECONVERGENT B0, `(.L_x_9) ;  /* 0x0000014000007945 */ /* 0x000fe20003800200 */
[----:B------:R-:W-:Y:S01]  /*0050*/  CS2R R2, SRZ ;  /* 0x0000000000027805 */ /* 0x000fe2000001ff00 */
[----:B------:R-:W2:Y:S04]  /*0060*/  LDCU.64 UR6, c[0x0][0x358] ;  /* 0x00006b00ff0677ac */ /* 0x000ea80008000a00 */
[----:B------:R-:W0:Y:S02]  /*0070*/  LDC R12, c[0x0][0x360] ;  /* 0x0000d800ff0c7b82 */ /* 0x000e240000000800 */
[----:B0-----:R-:W-:-:S05]  /*0080*/  IMAD R0, R12, UR4, R13 ;  /* 0x000000040c007c24 */ /* 0x001fca000f8e020d */
[----:B-1----:R-:W-:-:S13]  /*0090*/  ISETP.GE.AND P0, PT, R0, UR5, PT ;  /* 0x0000000500007c0c */ /* 0x002fda000bf06270 */
[----:B--2---:R-:W-:Y:S05]  /*00a0*/  @P0 BRA `(.L_x_10) ;  /* 0x0000000000340947 */ /* 0x004fea0003800000 */
[----:B------:R-:W0:Y:S01]  /*00b0*/  LDC.64 R8, c[0x0][0x380] ;  /* 0x0000e000ff087b82 */ /* 0x000e220000000a00 */
[----:B------:R-:W1:Y:S01]  /*00c0*/  LDCU UR4, c[0x0][0x370] ;  /* 0x00006e00ff0477ac */ /* 0x000e620008000800 */
[----:B------:R-:W-:-:S06]  /*00d0*/  CS2R R2, SRZ ;  /* 0x0000000000027805 */ /* 0x000fcc000001ff00 */
[----:B------:R-:W2:Y:S01]  /*00e0*/  LDC.64 R10, c[0x0][0x388] ;  /* 0x0000e200ff0a7b82 */ /* 0x000ea20000000a00 */
[----:B-1----:R-:W-:-:S07]  /*00f0*/  IMAD R15, R12, UR4, RZ ;  /* 0x000000040c0f7c24 */ /* 0x002fce000f8e02ff */
.L_x_11:
[----:B0-----:R-:W-:-:S04]  /*0100*/  IMAD.WIDE R4, R0, 0x8, R8 ;  /* 0x0000000800047825 */ /* 0x001fc800078e0208 */
[----:B--2---:R-:W-:Y:S02]  /*0110*/  IMAD.WIDE R6, R0, 0x8, R10 ;  /* 0x0000000800067825 */ /* 0x004fe400078e020a */
[----:B------:R-:W2:Y:S04]  /*0120*/  LDG.E.64 R4, desc[UR6][R4.64] ;  /* 0x0000000604047981 */ /* 0x000ea8000c1e1b00 */
[----:B------:R-:W2:Y:S01]  /*0130*/  LDG.E.64 R6, desc[UR6][R6.64] ;  /* 0x0000000606067981 */ /* 0x000ea2000c1e1b00 */
[----:B------:R-:W-:-:S05]  /*0140*/  IMAD.IADD R0, R15, 0x1, R0 ;  /* 0x000000010f007824 */ /* 0x000fca00078e0200 */
[----:B------:R-:W-:Y:S01]  /*0150*/  ISETP.GE.AND P0, PT, R0, UR5, PT ;  /* 0x0000000500007c0c */ /* 0x000fe2000bf06270 */
[----:B--2---:R-:W-:-:S12]  /*0160*/  DFMA R2, R4, R6, R2 ;  /* 0x000000060402722b */ /* 0x004fd80000000002 */
[----:B------:R-:W-:Y:S05]  /*0170*/  @!P0 BRA `(.L_x_11) ;  /* 0xfffffffc00e08947 */ /* 0x000fea000383ffff */
.L_x_10:
[----:B------:R-:W-:Y:S05]  /*0180*/  BSYNC.RECONVERGENT B0 ;  /* 0x0000000000007941 */ /* 0x000fea0003800200 */
.L_x_9:
[----:B------:R-:W0:Y:S01]  /*0190*/  S2UR UR5, SR_CgaCtaId ;  /* 0x00000000000579c3 */ /* 0x000e220000008800 */
[----:B------:R-:W-:Y:S01]  /*01a0*/  UMOV UR4, 0x400 ;  /* 0x0000040000047882 */ /* 0x000fe20000000000 */
[----:B------:R-:W-:Y:S02]  /*01b0*/  ISETP.GE.U32.AND P1, PT, R12, 0x2, PT ;  /* 0x000000020c00780c */ /* 0x000fe40003f26070 */
[----:B------:R-:W-:Y:S01]  /*01c0*/  ISETP.NE.AND P0, PT, R13, RZ, PT ;  /* 0x000000ff0d00720c */ /* 0x000fe20003f05270 */
[----:B0-----:R-:W-:-:S06]  /*01d0*/  ULEA UR4, UR5, UR4, 0x18 ;  /* 0x0000000405047291 */ /* 0x001fcc000f8ec0ff */
[----:B------:R-:W-:-:S05]  /*01e0*/  LEA R7, R13, UR4, 0x3 ;  /* 0x000000040d077c11 */ /* 0x000fca000f8e18ff */
[----:B------:R0:W-:Y:S01]  /*01f0*/  STS.64 [R7], R2 ;  /* 0x0000000207007388 */ /* 0x0001e20000000a00 */
[----:B------:R-:W-:Y:S06]  /*0200*/  BAR.SYNC.DEFER_BLOCKING 0x0 ;  /* 0x0000000000007b1d */ /* 0x000fec0000010000 */
[----:B------:R-:W-:Y:S05]  /*0210*/  @!P1 BRA `(.L_x_12) ;  /* 0x00000000002c9947 */ /* 0x000fea0003800000 */
.L_x_13:
[----:B------:R-:W-:-:S04]  /*0220*/  SHF.R.U32.HI R6, RZ, 0x1, R12 ;  /* 0x00000001ff067819 */ /* 0x000fc8000001160c */
[----:B------:R-:W-:-:S13]  /*0230*/  ISETP.GE.U32.AND P1, PT, R13, R6, PT ;  /* 0x000000060d00720c */ /* 0x000fda0003f26070 */
[----:B------:R-:W-:Y:S01]  /*0240*/  @!P1 IMAD R0, R6, 0x8, R7 ;  /* 0x0000000806009824 */ /* 0x000fe200078e0207 */
[----:B------:R-:W-:Y:S04]  /*0250*/  @!P1 LDS.64 R4, [R7] ;  /* 0x0000000007049984 */ /* 0x000fe80000000a00 */
[----:B0-----:R-:W0:Y:S02]  /*0260*/  @!P1 LDS.64 R2, [R0] ;  /* 0x0000000000029984 */ /* 0x001e240000000a00 */
[----:B0-----:R-:W-:-:S07]  /*0270*/  @!P1 DADD R2, R2, R4 ;  /* 0x0000000002029229 */ /* 0x001fce0000000004 */
[----:B------:R1:W-:Y:S01]  /*0280*/  @!P1 STS.64 [R7], R2 ;  /* 0x0000000207009388 */ /* 0x0003e20000000a00 */
[----:B------:R-:W-:Y:S01]  /*0290*/  BAR.SYNC.DEFER_BLOCKING 0x0 ;  /* 0x0000000000007b1d */ /* 0x000fe20000010000 */
[----:B------:R-:W-:Y:S01]  /*02a0*/  ISETP.GT.U32.AND P1, PT, R12, 0x3, PT ;  /* 0x000000030c00780c */ /* 0x000fe20003f24070 */
[----:B------:R-:W-:-:S12]  /*02b0*/  IMAD.MOV.U32 R12, RZ, RZ, R6 ;  /* 0x000000ffff0c7224 */ /* 0x000fd800078e0006 */
[----:B-1----:R-:W-:Y:S05]  /*02c0*/  @P1 BRA `(.L_x_13) ;  /* 0xfffffffc00d41947 */ /* 0x002fea000383ffff */
.L_x_12:
[----:B------:R-:W-:Y:S05]  /*02d0*/  @P0 EXIT ;  /* 0x000000000000094d */ /* 0x000fea0003800000 */
[----:B------:R-:W1:Y:S01]  /*02e0*/  S2UR UR5, SR_CgaCtaId ;  /* 0x00000000000579c3 */ /* 0x000e620000008800 */
[----:B------:R-:W-:-:S07]  /*02f0*/  UMOV UR4, 0x400 ;  /* 0x0000040000047882 */ /* 0x000fce0000000000 */
[----:B------:R-:W2:Y:S01]  /*0300*/  LDC.64 R4, c[0x0][0x390] ;  /* 0x0000e400ff047b82 */ /* 0x000ea20000000a00 */
[----:B-1----:R-:W-:-:S09]  /*0310*/  ULEA UR4, UR5, UR4, 0x18 ;  /* 0x0000000405047291 */ /* 0x002fd2000f8ec0ff */
[----:B0-----:R-:W2:Y:S04]  /*0320*/  LDS.64 R2, [UR4] ;  /* 0x00000004ff027984 */ /* 0x001ea80008000a00 */
[----:B--2---:R-:W-:Y:S01]  /*0330*/  REDG.E.ADD.F64.RN.STRONG.GPU desc[UR6][R4.64], R2 ;  /* 0x00000002040079a6 */ /* 0x004fe2000c12ff06 */
[----:B------:R-:W-:Y:S05]  /*0340*/  EXIT ;  /* 0x000000000000794d */ /* 0x000fea0003800000 */
.L_x_14:
        /* <DEDUP_REMOVED lines=11> */
.L_x_17:


//--------------------- .nv.shared.reserved.0     --------------------------
	.section	.nv.shared.reserved.0,"aw",@nobits
	.weak		__nv_reservedSMEM_offset_0_alias
	.size		__nv_reservedSMEM_offset_0_alias, 0, 64
	.other		__nv_reservedSMEM_offset_0_alias,@"STO_CUDA_RESERVED_SHARED STV_DEFAULT"
__nv_reservedSMEM_offset_0_alias:
	.zero		0
	.zero		64


//--------------------- .nv.shared._Z17_DotProductKernelPKdS0_Pdi --------------------------
	.section	.nv.shared._Z17_DotProductKernelPKdS0_Pdi,"aw",@nobits
	.sectionflags	@""
	.align	8
.nv.shared._Z17_DotProductKernelPKdS0_Pdi:
	.zero		3072


//--------------------- .nv.constant0._Z14_UpdateHKernelPdPKdS1_dS1_S1_i --------------------------
	.section	.nv.constant0._Z14_UpdateHKernelPdPKdS1_dS1_S1_i,"a",@progbits
	.sectionflags	@""
	.align	4
.nv.constant0._Z14_UpdateHKernelPdPKdS1_dS1_S1_i:
	.zero		948


//--------------------- .nv.constant0._Z17_DotProductKernelPKdS0_Pdi --------------------------
	.section	.nv.constant0._Z17_DotProductKernelPKdS0_Pdi,"a",@progbits
	.sectionflags	@""
	.align	4
.nv.constant0._Z17_DotProductKernelPKdS0_Pdi:
	.zero		924


//--------------------- SYMBOLS --------------------------

	.type		.nv.reservedSmem.offset0,@object
	.size		.nv.reservedSmem.offset0,0x4
	.type		.nv.reservedSmem.cap,@object
	.size		.nv.reservedSmem.cap,0x4
